//
// Generated by NVIDIA NVVM Compiler
//
// Compiler Build ID: CL-36424714
// Cuda compilation tools, release 13.0, V13.0.88
// Based on NVVM 20.0.0
//

.version 9.0
.target sm_100
.address_size 64

	// .globl	_Z13kernel_reduceILb1EEvPKfmmPf
// _ZZ13kernel_reduceILb1EEvPKfmmPfE1a has been demoted
// _ZZ13kernel_reduceILb0EEvPKfmmPfE1a has been demoted

.visible .entry _Z13kernel_reduceILb1EEvPKfmmPf(
	.param .u64 .ptr .align 1 _Z13kernel_reduceILb1EEvPKfmmPf_param_0,
	.param .u64 _Z13kernel_reduceILb1EEvPKfmmPf_param_1,
	.param .u64 _Z13kernel_reduceILb1EEvPKfmmPf_param_2,
	.param .u64 .ptr .align 1 _Z13kernel_reduceILb1EEvPKfmmPf_param_3
)
{
	.reg .pred 	%p<11>;
	.reg .b32 	%r<23>;
	.reg .b32 	%f<17>;
	.reg .b64 	%rd<15>;
	// demoted variable
	.shared .align 4 .b8 _ZZ13kernel_reduceILb1EEvPKfmmPfE1a[4096];
	ld.param.u64 	%rd3, [_Z13kernel_reduceILb1EEvPKfmmPf_param_0];
	ld.param.u64 	%rd4, [_Z13kernel_reduceILb1EEvPKfmmPf_param_1];
	ld.param.u64 	%rd6, [_Z13kernel_reduceILb1EEvPKfmmPf_param_2];
	ld.param.u64 	%rd5, [_Z13kernel_reduceILb1EEvPKfmmPf_param_3];
	mov.u32 	%r5, %tid.x;
	mov.u32 	%r1, %tid.y;
	mov.u32 	%r6, %ctaid.x;
	mov.u32 	%r7, %ntid.x;
	mad.lo.s32 	%r8, %r6, %r7, %r5;
	mov.u32 	%r2, %ctaid.y;
	mov.u32 	%r9, %ntid.y;
	mad.lo.s32 	%r10, %r2, %r9, %r1;
	cvt.s64.s32 	%rd1, %r8;
	setp.le.u64 	%p1, %rd4, %rd1;
	cvt.u64.u32 	%rd2, %r10;
	setp.le.u64 	%p2, %rd6, %rd2;
	shl.b32 	%r12, %r5, 7;
	mov.u32 	%r13, _ZZ13kernel_reduceILb1EEvPKfmmPfE1a;
	add.s32 	%r3, %r13, %r12;
	shl.b32 	%r14, %r1, 2;
	add.s32 	%r4, %r3, %r14;
	or.pred  	%p3, %p1, %p2;
	@%p3 bra 	$L__BB0_2;
	cvta.to.global.u64 	%rd8, %rd3;
	mad.lo.s64 	%rd9, %rd4, %rd2, %rd1;
	shl.b64 	%rd10, %rd9, 2;
	add.s64 	%rd11, %rd8, %rd10;
	ld.global.f32 	%f1, [%rd11];
	st.shared.f32 	[%r4], %f1;
	bra.uni 	$L__BB0_3;
$L__BB0_2:
	mov.b32 	%r15, 0;
	st.shared.u32 	[%r4], %r15;
$L__BB0_3:
	bar.sync 	0;
	and.b32  	%r16, %r1, 1;
	setp.eq.b32 	%p4, %r16, 1;
	@%p4 bra 	$L__BB0_5;
	ld.shared.f32 	%f2, [%r4+4];
	ld.shared.f32 	%f3, [%r4];
	add.f32 	%f4, %f2, %f3;
	st.shared.f32 	[%r4], %f4;
$L__BB0_5:
	bar.sync 	0;
	and.b32  	%r17, %r1, 3;
	setp.ne.s32 	%p5, %r17, 0;
	@%p5 bra 	$L__BB0_7;
	ld.shared.f32 	%f5, [%r4+8];
	ld.shared.f32 	%f6, [%r4];
	add.f32 	%f7, %f5, %f6;
	st.shared.f32 	[%r4], %f7;
$L__BB0_7:
	bar.sync 	0;
	and.b32  	%r18, %r1, 7;
	setp.ne.s32 	%p6, %r18, 0;
	@%p6 bra 	$L__BB0_9;
	ld.shared.f32 	%f8, [%r4+16];
	ld.shared.f32 	%f9, [%r4];
	add.f32 	%f10, %f8, %f9;
	st.shared.f32 	[%r4], %f10;
$L__BB0_9:
	bar.sync 	0;
	and.b32  	%r19, %r1, 15;
	setp.ne.s32 	%p7, %r19, 0;
	@%p7 bra 	$L__BB0_11;
	ld.shared.f32 	%f11, [%r4+32];
	ld.shared.f32 	%f12, [%r4];
	add.f32 	%f13, %f11, %f12;
	st.shared.f32 	[%r4], %f13;
$L__BB0_11:
	setp.le.u64 	%p8, %rd4, %rd1;
	bar.sync 	0;
	setp.ne.s32 	%p9, %r1, 0;
	or.pred  	%p10, %p9, %p8;
	@%p10 bra 	$L__BB0_13;
	cvt.u32.u64 	%r20, %rd1;
	ld.shared.f32 	%f14, [%r3];
	ld.shared.f32 	%f15, [%r3+64];
	add.f32 	%f16, %f14, %f15;
	mov.u32 	%r21, %nctaid.y;
	mad.lo.s32 	%r22, %r20, %r21, %r2;
	cvta.to.global.u64 	%rd12, %rd5;
	mul.wide.u32 	%rd13, %r22, 4;
	add.s64 	%rd14, %rd12, %rd13;
	st.global.f32 	[%rd14], %f16;
$L__BB0_13:
	ret;

}
	// .globl	_Z13kernel_reduceILb0EEvPKfmmPf
.visible .entry _Z13kernel_reduceILb0EEvPKfmmPf(
	.param .u64 .ptr .align 1 _Z13kernel_reduceILb0EEvPKfmmPf_param_0,
	.param .u64 _Z13kernel_reduceILb0EEvPKfmmPf_param_1,
	.param .u64 _Z13kernel_reduceILb0EEvPKfmmPf_param_2,
	.param .u64 .ptr .align 1 _Z13kernel_reduceILb0EEvPKfmmPf_param_3
)
{
	.reg .pred 	%p<11>;
	.reg .b32 	%r<23>;
	.reg .b32 	%f<17>;
	.reg .b64 	%rd<15>;
	// demoted variable
	.shared .align 4 .b8 _ZZ13kernel_reduceILb0EEvPKfmmPfE1a[4096];
	ld.param.u64 	%rd3, [_Z13kernel_reduceILb0EEvPKfmmPf_param_0];
	ld.param.u64 	%rd4, [_Z13kernel_reduceILb0EEvPKfmmPf_param_1];
	ld.param.u64 	%rd7, [_Z13kernel_reduceILb0EEvPKfmmPf_param_2];
	ld.param.u64 	%rd6, [_Z13kernel_reduceILb0EEvPKfmmPf_param_3];
	mov.u32 	%r5, %tid.x;
	mov.u32 	%r1, %tid.y;
	mov.u32 	%r6, %ctaid.x;
	mov.u32 	%r7, %ntid.x;
	mad.lo.s32 	%r8, %r6, %r7, %r5;
	mov.u32 	%r2, %ctaid.y;
	mov.u32 	%r9, %ntid.y;
	mad.lo.s32 	%r10, %r2, %r9, %r1;
	cvt.s64.s32 	%rd1, %r8;
	setp.le.u64 	%p1, %rd4, %rd1;
	cvt.u64.u32 	%rd2, %r10;
	setp.le.u64 	%p2, %rd7, %rd2;
	shl.b32 	%r12, %r5, 7;
	mov.u32 	%r13, _ZZ13kernel_reduceILb0EEvPKfmmPfE1a;
	add.s32 	%r3, %r13, %r12;
	shl.b32 	%r14, %r1, 2;
	add.s32 	%r4, %r3, %r14;
	or.pred  	%p3, %p1, %p2;
	@%p3 bra 	$L__BB1_2;
	cvta.to.global.u64 	%rd8, %rd3;
	mad.lo.s64 	%rd9, %rd7, %rd1, %rd2;
	shl.b64 	%rd10, %rd9, 2;
	add.s64 	%rd11, %rd8, %rd10;
	ld.global.f32 	%f1, [%rd11];
	st.shared.f32 	[%r4], %f1;
	bra.uni 	$L__BB1_3;
$L__BB1_2:
	mov.b32 	%r15, 0;
	st.shared.u32 	[%r4], %r15;
$L__BB1_3:
	bar.sync 	0;
	and.b32  	%r16, %r1, 1;
	setp.eq.b32 	%p4, %r16, 1;
	@%p4 bra 	$L__BB1_5;
	ld.shared.f32 	%f2, [%r4+4];
	ld.shared.f32 	%f3, [%r4];
	add.f32 	%f4, %f2, %f3;
	st.shared.f32 	[%r4], %f4;
$L__BB1_5:
	bar.sync 	0;
	and.b32  	%r17, %r1, 3;
	setp.ne.s32 	%p5, %r17, 0;
	@%p5 bra 	$L__BB1_7;
	ld.shared.f32 	%f5, [%r4+8];
	ld.shared.f32 	%f6, [%r4];
	add.f32 	%f7, %f5, %f6;
	st.shared.f32 	[%r4], %f7;
$L__BB1_7:
	bar.sync 	0;
	and.b32  	%r18, %r1, 7;
	setp.ne.s32 	%p6, %r18, 0;
	@%p6 bra 	$L__BB1_9;
	ld.shared.f32 	%f8, [%r4+16];
	ld.shared.f32 	%f9, [%r4];
	add.f32 	%f10, %f8, %f9;
	st.shared.f32 	[%r4], %f10;
$L__BB1_9:
	bar.sync 	0;
	and.b32  	%r19, %r1, 15;
	setp.ne.s32 	%p7, %r19, 0;
	@%p7 bra 	$L__BB1_11;
	ld.shared.f32 	%f11, [%r4+32];
	ld.shared.f32 	%f12, [%r4];
	add.f32 	%f13, %f11, %f12;
	st.shared.f32 	[%r4], %f13;
$L__BB1_11:
	setp.le.u64 	%p8, %rd4, %rd1;
	bar.sync 	0;
	setp.ne.s32 	%p9, %r1, 0;
	or.pred  	%p10, %p9, %p8;
	@%p10 bra 	$L__BB1_13;
	cvt.u32.u64 	%r20, %rd1;
	ld.shared.f32 	%f14, [%r3];
	ld.shared.f32 	%f15, [%r3+64];
	add.f32 	%f16, %f14, %f15;
	mov.u32 	%r21, %nctaid.y;
	mad.lo.s32 	%r22, %r20, %r21, %r2;
	cvta.to.global.u64 	%rd12, %rd6;
	mul.wide.u32 	%rd13, %r22, 4;
	add.s64 	%rd14, %rd12, %rd13;
	st.global.f32 	[%rd14], %f16;
$L__BB1_13:
	ret;

}


// ===== COMPILED SASS (sm_100) =====

	.target	sm_100

	.elftype	@"ET_EXEC"


//--------------------- .note.nv.tkinfo           --------------------------
	.section	.note.nv.tkinfo,"",@"SHT_NOTE"
	.sectionflags	@"SHF_NOTE_NV_TKINFO"
	.tkinfo
        /*0018*/ 	.word	0x00000002
        /*0030*/ 	.string	""
        /*0030*/ 	.string	"ptxas"
        /*0030*/ 	.string	"Cuda compilation tools, release 13.0, V13.0.88"
        /*0030*/ 	.string	"Build cuda_13.0.r13.0/compiler.36424714_0"
        /*0030*/ 	.string	"-arch sm_100 -m 64 "



//--------------------- .note.nv.cuinfo           --------------------------
	.section	.note.nv.cuinfo,"",@"SHT_NOTE"
	.sectionflags	@"SHF_NOTE_NV_CUINFO"
        /*0018*/ 	.short	0x0002
        /*001a*/ 	.short	0x0064
        /*001c*/ 	.short	0x0082
	.zero		2


//--------------------- .nv.info                  --------------------------
	.section	.nv.info,"",@"SHT_CUDA_INFO"
	.align	4


	//----- nvinfo : EIATTR_REGCOUNT
	.align		4
        /*0000*/ 	.byte	0x04, 0x2f
        /*0002*/ 	.short	(.L_1 - .L_0)
	.align		4
.L_0:
        /*0004*/ 	.word	index@(_Z13kernel_reduceILb1EEvPKfmmPf)
        /*0008*/ 	.word	0x00000010


	//----- nvinfo : EIATTR_FRAME_SIZE
	.align		4
.L_1:
        /*000c*/ 	.byte	0x04, 0x11
        /*000e*/ 	.short	(.L_3 - .L_2)
	.align		4
.L_2:
        /*0010*/ 	.word	index@(_Z13kernel_reduceILb1EEvPKfmmPf)
        /*0014*/ 	.word	0x00000000


	//----- nvinfo : EIATTR_REGCOUNT
	.align		4
.L_3:
        /*0018*/ 	.byte	0x04, 0x2f
        /*001a*/ 	.short	(.L_5 - .L_4)
	.align		4
.L_4:
        /*001c*/ 	.word	index@(_Z13kernel_reduceILb0EEvPKfmmPf)
        /*0020*/ 	.word	0x0000000c


	//----- nvinfo : EIATTR_FRAME_SIZE
	.align		4
.L_5:
        /*0024*/ 	.byte	0x04, 0x11
        /*0026*/ 	.short	(.L_7 - .L_6)
	.align		4
.L_6:
        /*0028*/ 	.word	index@(_Z13kernel_reduceILb0EEvPKfmmPf)
        /*002c*/ 	.word	0x00000000


	//----- nvinfo : EIATTR_MIN_STACK_SIZE
	.align		4
.L_7:
        /*0030*/ 	.byte	0x04, 0x12
        /*0032*/ 	.short	(.L_9 - .L_8)
	.align		4
.L_8:
        /*0034*/ 	.word	index@(_Z13kernel_reduceILb0EEvPKfmmPf)
        /*0038*/ 	.word	0x00000000


	//----- nvinfo : EIATTR_MIN_STACK_SIZE
	.align		4
.L_9:
        /*003c*/ 	.byte	0x04, 0x12
        /*003e*/ 	.short	(.L_11 - .L_10)
	.align		4
.L_10:
        /*0040*/ 	.word	index@(_Z13kernel_reduceILb1EEvPKfmmPf)
        /*0044*/ 	.word	0x00000000
.L_11:


//--------------------- .nv.compat                --------------------------
	.section	.nv.compat,"",@"SHT_CUDA_COMPAT_INFO"
	.align	4
        /*0000*/ 	.byte	0x02, 0x09, 0x00, 0x00, 0x02, 0x02, 0x01, 0x00, 0x02, 0x05, 0x05, 0x00, 0x03, 0x07, 0x01, 0x01
        /*0010*/ 	.byte	0x02, 0x03, 0x00, 0x00, 0x02, 0x06, 0x01, 0x00, 0x04, 0x0b, 0x08, 0x00, 0x09, 0x00, 0x00, 0x00
        /*0020*/ 	.byte	0x00, 0x00, 0x00, 0x00


//--------------------- .nv.info._Z13kernel_reduceILb0EEvPKfmmPf --------------------------
	.section	.nv.info._Z13kernel_reduceILb0EEvPKfmmPf,"",@"SHT_CUDA_INFO"
	.sectionflags	@""
	.align	4


	//----- nvinfo : EIATTR_CUDA_API_VERSION
	.align		4
        /*0000*/ 	.byte	0x04, 0x37
        /*0002*/ 	.short	(.L_13 - .L_12)
.L_12:
        /*0004*/ 	.word	0x00000082


	//----- nvinfo : EIATTR_KPARAM_INFO
	.align		4
.L_13:
        /*0008*/ 	.byte	0x04, 0x17
        /*000a*/ 	.short	(.L_15 - .L_14)
.L_14:
        /*000c*/ 	.word	0x00000000
        /*0010*/ 	.short	0x0003
        /*0012*/ 	.short	0x0018
        /*0014*/ 	.byte	0x00, 0xf5, 0x21, 0x00


	//----- nvinfo : EIATTR_KPARAM_INFO
	.align		4
.L_15:
        /*0018*/ 	.byte	0x04, 0x17
        /*001a*/ 	.short	(.L_17 - .L_16)
.L_16:
        /*001c*/ 	.word	0x00000000
        /*0020*/ 	.short	0x0002
        /*0022*/ 	.short	0x0010
        /*0024*/ 	.byte	0x00, 0xf0, 0x21, 0x00


	//----- nvinfo : EIATTR_KPARAM_INFO
	.align		4
.L_17:
        /*0028*/ 	.byte	0x04, 0x17
        /*002a*/ 	.short	(.L_19 - .L_18)
.L_18:
        /*002c*/ 	.word	0x00000000
        /*0030*/ 	.short	0x0001
        /*0032*/ 	.short	0x0008
        /*0034*/ 	.byte	0x00, 0xf0, 0x21, 0x00


	//----- nvinfo : EIATTR_KPARAM_INFO
	.align		4
.L_19:
        /*0038*/ 	.byte	0x04, 0x17
        /*003a*/ 	.short	(.L_21 - .L_20)
.L_20:
        /*003c*/ 	.word	0x00000000
        /*0040*/ 	.short	0x0000
        /*0042*/ 	.short	0x0000
        /*0044*/ 	.byte	0x00, 0xf5, 0x21, 0x00


	//----- nvinfo : EIATTR_SPARSE_MMA_MASK
	.align		4
.L_21:
        /*0048*/ 	.byte	0x03, 0x50
        /*004a*/ 	.short	0x0000


	//----- nvinfo : EIATTR_MAXREG_COUNT
	.align		4
        /*004c*/ 	.byte	0x03, 0x1b
        /*004e*/ 	.short	0x00ff


	//----- nvinfo : EIATTR_NUM_BARRIERS
	.align		4
        /*0050*/ 	.byte	0x02, 0x4c
        /*0052*/ 	.byte	0x01
	.zero		1


	//----- nvinfo : EIATTR_MERCURY_ISA_VERSION
	.align		4
        /*0054*/ 	.byte	0x03, 0x5f
        /*0056*/ 	.short	0x0101


	//----- nvinfo : EIATTR_VRC_CTA_INIT_COUNT
	.align		4
        /*0058*/ 	.byte	0x02, 0x4a
	.zero		1
	.zero		1


	//----- nvinfo : EIATTR_EXIT_INSTR_OFFSETS
	.align		4
        /*005c*/ 	.byte	0x04, 0x1c
        /*005e*/ 	.short	(.L_23 - .L_22)


	//   ....[0]....
.L_22:
        /*0060*/ 	.word	0x000003d0


	//   ....[1]....
        /*0064*/ 	.word	0x00000460


	//----- nvinfo : EIATTR_CBANK_PARAM_SIZE
	.align		4
.L_23:
        /*0068*/ 	.byte	0x03, 0x19
        /*006a*/ 	.short	0x0020


	//----- nvinfo : EIATTR_PARAM_CBANK
	.align		4
        /*006c*/ 	.byte	0x04, 0x0a
        /*006e*/ 	.short	(.L_25 - .L_24)
	.align		4
.L_24:
        /*0070*/ 	.word	index@(.nv.constant0._Z13kernel_reduceILb0EEvPKfmmPf)
        /*0074*/ 	.short	0x0380
        /*0076*/ 	.short	0x0020


	//----- nvinfo : EIATTR_SW_WAR
	.align		4
.L_25:
        /*0078*/ 	.byte	0x04, 0x36
        /*007a*/ 	.short	(.L_27 - .L_26)
.L_26:
        /*007c*/ 	.word	0x00000008
.L_27:


//--------------------- .nv.info._Z13kernel_reduceILb1EEvPKfmmPf --------------------------
	.section	.nv.info._Z13kernel_reduceILb1EEvPKfmmPf,"",@"SHT_CUDA_INFO"
	.sectionflags	@""
	.align	4


	//----- nvinfo : EIATTR_CUDA_API_VERSION
	.align		4
        /*0000*/ 	.byte	0x04, 0x37
        /*0002*/ 	.short	(.L_29 - .L_28)
.L_28:
        /*0004*/ 	.word	0x00000082


	//----- nvinfo : EIATTR_KPARAM_INFO
	.align		4
.L_29:
        /*0008*/ 	.byte	0x04, 0x17
        /*000a*/ 	.short	(.L_31 - .L_30)
.L_30:
        /*000c*/ 	.word	0x00000000
        /*0010*/ 	.short	0x0003
        /*0012*/ 	.short	0x0018
        /*0014*/ 	.byte	0x00, 0xf5, 0x21, 0x00


	//----- nvinfo : EIATTR_KPARAM_INFO
	.align		4
.L_31:
        /*0018*/ 	.byte	0x04, 0x17
        /*001a*/ 	.short	(.L_33 - .L_32)
.L_32:
        /*001c*/ 	.word	0x00000000
        /*0020*/ 	.short	0x0002
        /*0022*/ 	.short	0x0010
        /*0024*/ 	.byte	0x00, 0xf0, 0x21, 0x00


	//----- nvinfo : EIATTR_KPARAM_INFO
	.align		4
.L_33:
        /*0028*/ 	.byte	0x04, 0x17
        /*002a*/ 	.short	(.L_35 - .L_34)
.L_34:
        /*002c*/ 	.word	0x00000000
        /*0030*/ 	.short	0x0001
        /*0032*/ 	.short	0x0008
        /*0034*/ 	.byte	0x00, 0xf0, 0x21, 0x00


	//----- nvinfo : EIATTR_KPARAM_INFO
	.align		4
.L_35:
        /*0038*/ 	.byte	0x04, 0x17
        /*003a*/ 	.short	(.L_37 - .L_36)
.L_36:
        /*003c*/ 	.word	0x00000000
        /*0040*/ 	.short	0x0000
        /*0042*/ 	.short	0x0000
        /*0044*/ 	.byte	0x00, 0xf5, 0x21, 0x00


	//----- nvinfo : EIATTR_SPARSE_MMA_MASK
	.align		4
.L_37:
        /*0048*/ 	.byte	0x03, 0x50
        /*004a*/ 	.short	0x0000


	//----- nvinfo : EIATTR_MAXREG_COUNT
	.align		4
        /*004c*/ 	.byte	0x03, 0x1b
        /*004e*/ 	.short	0x00ff


	//----- nvinfo : EIATTR_NUM_BARRIERS
	.align		4
        /*0050*/ 	.byte	0x02, 0x4c
        /*0052*/ 	.byte	0x01
	.zero		1


	//----- nvinfo : EIATTR_MERCURY_ISA_VERSION
	.align		4
        /*0054*/ 	.byte	0x03, 0x5f
        /*0056*/ 	.short	0x0101


	//----- nvinfo : EIATTR_VRC_CTA_INIT_COUNT
	.align		4
        /*0058*/ 	.byte	0x02, 0x4a
	.zero		1
	.zero		1


	//----- nvinfo : EIATTR_EXIT_INSTR_OFFSETS
	.align		4
        /*005c*/ 	.byte	0x04, 0x1c
        /*005e*/ 	.short	(.L_39 - .L_38)


	//   ....[0]....
.L_38:
        /*0060*/ 	.word	0x000003a0


	//   ....[1]....
        /*0064*/ 	.word	0x00000430


	//----- nvinfo : EIATTR_CBANK_PARAM_SIZE
	.align		4
.L_39:
        /*0068*/ 	.byte	0x03, 0x19
        /*006a*/ 	.short	0x0020


	//----- nvinfo : EIATTR_PARAM_CBANK
	.align		4
        /*006c*/ 	.byte	0x04, 0x0a
        /*006e*/ 	.short	(.L_41 - .L_40)
	.align		4
.L_40:
        /*0070*/ 	.word	index@(.nv.constant0._Z13kernel_reduceILb1EEvPKfmmPf)
        /*0074*/ 	.short	0x0380
        /*0076*/ 	.short	0x0020


	//----- nvinfo : EIATTR_SW_WAR
	.align		4
.L_41:
        /*0078*/ 	.byte	0x04, 0x36
        /*007a*/ 	.short	(.L_43 - .L_42)
.L_42:
        /*007c*/ 	.word	0x00000008
.L_43:


//--------------------- .nv.callgraph             --------------------------
	.section	.nv.callgraph,"",@"SHT_CUDA_CALLGRAPH"
	.align	4
	.sectionentsize	8
	.align		4
        /*0000*/ 	.word	0x00000000
	.align		4
        /*0004*/ 	.word	0xffffffff
	.align		4
        /*0008*/ 	.word	0x00000000
	.align		4
        /*000c*/ 	.word	0xfffffffe
	.align		4
        /*0010*/ 	.word	0x00000000
	.align		4
        /*0014*/ 	.word	0xfffffffd
	.align		4
        /*0018*/ 	.word	0x00000000
	.align		4
        /*001c*/ 	.word	0xfffffffc


//--------------------- .text._Z13kernel_reduceILb0EEvPKfmmPf --------------------------
	.section	.text._Z13kernel_reduceILb0EEvPKfmmPf,"ax",@progbits
	.align	128
        .global         _Z13kernel_reduceILb0EEvPKfmmPf
        .type           _Z13kernel_reduceILb0EEvPKfmmPf,@function
        .size           _Z13kernel_reduceILb0EEvPKfmmPf,(.L_x_2 - _Z13kernel_reduceILb0EEvPKfmmPf)
        .other          _Z13kernel_reduceILb0EEvPKfmmPf,@"STO_CUDA_ENTRY STV_DEFAULT"
_Z13kernel_reduceILb0EEvPKfmmPf:
.text._Z13kernel_reduceILb0EEvPKfmmPf:
[----:B------:R-:W-:Y:S01]  /*0000*/  LDC R1, c[0x0][0x37c] ;  /* 0x0000df00ff017b82 */ /* 0x000fe20000000800 */
[----:B------:R-:W0:Y:S07]  /*0010*/  S2R R2, SR_TID.Y ;  /* 0x0000000000027919 */ /* 0x000e2e0000002200 */
[----:B------:R-:W1:Y:S01]  /*0020*/  LDC R3, c[0x0][0x360] ;  /* 0x0000d800ff037b82 */ /* 0x000e620000000800 */
[----:B------:R-:W2:Y:S01]  /*0030*/  LDCU.64 UR10, c[0x0][0x390] ;  /* 0x00007200ff0a77ac */ /* 0x000ea20008000a00 */
[----:B------:R-:W1:Y:S01]  /*0040*/  S2R R8, SR_TID.X ;  /* 0x0000000000087919 */ /* 0x000e620000002100 */
[----:B------:R-:W3:Y:S05]  /*0050*/  LDCU.64 UR12, c[0x0][0x388] ;  /* 0x00007100ff0c77ac */ /* 0x000eea0008000a00 */
[----:B------:R-:W0:Y:S01]  /*0060*/  S2UR UR8, SR_CTAID.Y ;  /* 0x00000000000879c3 */ /* 0x000e220000002600 */
[----:B------:R-:W4:Y:S07]  /*0070*/  LDCU.64 UR6, c[0x0][0x358] ;  /* 0x00006b00ff0677ac */ /* 0x000f2e0008000a00 */
[----:B------:R-:W0:Y:S08]  /*0080*/  LDC R5, c[0x0][0x364] ;  /* 0x0000d900ff057b82 */ /* 0x000e300000000800 */
[----:B------:R-:W1:Y:S01]  /*0090*/  S2UR UR4, SR_CTAID.X ;  /* 0x00000000000479c3 */ /* 0x000e620000002500 */
[----:B0-----:R-:W-:-:S05]  /*00a0*/  IMAD R4, R5, UR8, R2 ;  /* 0x0000000805047c24 */ /* 0x001fca000f8e0202 */
[----:B--2---:R-:W-:Y:S01]  /*00b0*/  ISETP.GE.U32.AND P1, PT, R4, UR10, PT ;  /* 0x0000000a04007c0c */ /* 0x004fe2000bf26070 */
[----:B-1----:R-:W-:-:S03]  /*00c0*/  IMAD R0, R3, UR4, R8 ;  /* 0x0000000403007c24 */ /* 0x002fc6000f8e0208 */
[----:B------:R-:W-:Y:S02]  /*00d0*/  ISETP.GE.U32.AND.EX P1, PT, RZ, UR11, PT, P1 ;  /* 0x0000000bff007c0c */ /* 0x000fe4000bf26110 */
[----:B---3--:R-:W-:Y:S02]  /*00e0*/  ISETP.GE.U32.AND P0, PT, R0, UR12, PT ;  /* 0x0000000c00007c0c */ /* 0x008fe4000bf06070 */
[----:B------:R-:W-:-:S04]  /*00f0*/  SHF.R.S32.HI R9, RZ, 0x1f, R0 ;  /* 0x0000001fff097819 */ /* 0x000fc80000011400 */
[----:B------:R-:W-:-:S13]  /*0100*/  ISETP.GE.U32.OR.EX P1, PT, R9, UR13, P1, P0 ;  /* 0x0000000d09007c0c */ /* 0x000fda0008f26500 */
[----:B------:R-:W0:Y:S01]  /*0110*/  @!P1 LDC.64 R6, c[0x0][0x380] ;  /* 0x0000e000ff069b82 */ /* 0x000e220000000a00 */
[----:B------:R-:W-:Y:S02]  /*0120*/  @!P1 IMAD R3, R9, UR10, RZ ;  /* 0x0000000a09039c24 */ /* 0x000fe4000f8e02ff */
[----:B------:R-:W-:Y:S02]  /*0130*/  @!P1 IMAD.MOV.U32 R5, RZ, RZ, RZ ;  /* 0x000000ffff059224 */ /* 0x000fe400078e00ff */
[C---:B------:R-:W-:Y:S02]  /*0140*/  @!P1 IMAD R3, R0.reuse, UR11, R3 ;  /* 0x0000000b00039c24 */ /* 0x040fe4000f8e0203 */
[----:B------:R-:W-:-:S04]  /*0150*/  @!P1 IMAD.WIDE.U32 R4, R0, UR10, R4 ;  /* 0x0000000a00049c25 */ /* 0x000fc8000f8e0004 */
[----:B------:R-:W-:Y:S01]  /*0160*/  @!P1 IMAD.IADD R3, R5, 0x1, R3 ;  /* 0x0000000105039824 */ /* 0x000fe200078e0203 */
[----:B0-----:R-:W-:-:S04]  /*0170*/  @!P1 LEA R6, P2, R4, R6, 0x2 ;  /* 0x0000000604069211 */ /* 0x001fc800078410ff */
[----:B------:R-:W-:-:S05]  /*0180*/  @!P1 LEA.HI.X R7, R4, R7, R3, 0x2, P2 ;  /* 0x0000000704079211 */ /* 0x000fca00010f1403 */
[----:B----4-:R-:W2:Y:S01]  /*0190*/  @!P1 LDG.E R6, desc[UR6][R6.64] ;  /* 0x0000000606069981 */ /* 0x010ea2000c1e1900 */
[----:B------:R-:W0:Y:S01]  /*01a0*/  S2UR UR5, SR_CgaCtaId ;  /* 0x00000000000579c3 */ /* 0x000e220000008800 */
[----:B------:R-:W-:Y:S01]  /*01b0*/  UMOV UR4, 0x400 ;  /* 0x0000040000047882 */ /* 0x000fe20000000000 */
[C---:B------:R-:W-:Y:S02]  /*01c0*/  LOP3.LUT R3, R2.reuse, 0x1, RZ, 0xc0, !PT ;  /* 0x0000000102037812 */ /* 0x040fe400078ec0ff */
[----:B------:R-:W-:Y:S02]  /*01d0*/  ISETP.GE.U32.AND.EX P0, PT, R9, UR13, PT, P0 ;  /* 0x0000000d09007c0c */ /* 0x000fe4000bf06100 */
[----:B------:R-:W-:Y:S02]  /*01e0*/  ISETP.NE.U32.AND P2, PT, R3, 0x1, PT ;  /* 0x000000010300780c */ /* 0x000fe40003f45070 */
[----:B------:R-:W-:Y:S01]  /*01f0*/  ISETP.NE.OR P0, PT, R2, RZ, P0 ;  /* 0x000000ff0200720c */ /* 0x000fe20000705670 */
[----:B0-----:R-:W-:-:S06]  /*0200*/  ULEA UR4, UR5, UR4, 0x18 ;  /* 0x0000000405047291 */ /* 0x001fcc000f8ec0ff */
[----:B------:R-:W-:-:S05]  /*0210*/  LEA R5, R8, UR4, 0x7 ;  /* 0x0000000408057c11 */ /* 0x000fca000f8e38ff */
[----:B------:R-:W-:-:S05]  /*0220*/  IMAD R3, R2, 0x4, R5 ;  /* 0x0000000402037824 */ /* 0x000fca00078e0205 */
[----:B--2---:R-:W-:Y:S04]  /*0230*/  @!P1 STS [R3], R6 ;  /* 0x0000000603009388 */ /* 0x004fe80000000800 */
[----:B------:R-:W-:Y:S01]  /*0240*/  @P1 STS [R3], RZ ;  /* 0x000000ff03001388 */ /* 0x000fe20000000800 */
[----:B------:R-:W-:Y:S01]  /*0250*/  BAR.SYNC.DEFER_BLOCKING 0x0 ;  /* 0x0000000000007b1d */ /* 0x000fe20000010000 */
[----:B------:R-:W-:-:S05]  /*0260*/  LOP3.LUT P1, RZ, R2, 0x3, RZ, 0xc0, !PT ;  /* 0x0000000302ff7812 */ /* 0x000fca000782c0ff */
[----:B------:R-:W-:Y:S04]  /*0270*/  @P2 LDS R4, [R3+0x4] ;  /* 0x0000040003042984 */ /* 0x000fe80000000800 */
[----:B------:R-:W0:Y:S02]  /*0280*/  @P2 LDS R7, [R3] ;  /* 0x0000000003072984 */ /* 0x000e240000000800 */
[----:B0-----:R-:W-:-:S05]  /*0290*/  @P2 FADD R4, R4, R7 ;  /* 0x0000000704042221 */ /* 0x001fca0000000000 */
[----:B------:R-:W-:Y:S01]  /*02a0*/  @P2 STS [R3], R4 ;  /* 0x0000000403002388 */ /* 0x000fe20000000800 */
[----:B------:R-:W-:Y:S01]  /*02b0*/  BAR.SYNC.DEFER_BLOCKING 0x0 ;  /* 0x0000000000007b1d */ /* 0x000fe20000010000 */
[----:B------:R-:W-:-:S05]  /*02c0*/  LOP3.LUT P2, RZ, R2, 0x7, RZ, 0xc0, !PT ;  /* 0x0000000702ff7812 */ /* 0x000fca000784c0ff */
[----:B------:R-:W-:Y:S04]  /*02d0*/  @!P1 LDS R7, [R3+0x8] ;  /* 0x0000080003079984 */ /* 0x000fe80000000800 */
[----:B------:R-:W0:Y:S02]  /*02e0*/  @!P1 LDS R8, [R3] ;  /* 0x0000000003089984 */ /* 0x000e240000000800 */
[----:B0-----:R-:W-:-:S05]  /*02f0*/  @!P1 FADD R8, R7, R8 ;  /* 0x0000000807089221 */ /* 0x001fca0000000000 */
[----:B------:R-:W-:Y:S01]  /*0300*/  @!P1 STS [R3], R8 ;  /* 0x0000000803009388 */ /* 0x000fe20000000800 */
[----:B------:R-:W-:Y:S01]  /*0310*/  BAR.SYNC.DEFER_BLOCKING 0x0 ;  /* 0x0000000000007b1d */ /* 0x000fe20000010000 */
[----:B------:R-:W-:-:S05]  /*0320*/  LOP3.LUT P1, RZ, R2, 0xf, RZ, 0xc0, !PT ;  /* 0x0000000f02ff7812 */ /* 0x000fca000782c0ff */
[----:B------:R-:W-:Y:S04]  /*0330*/  @!P2 LDS R6, [R3+0x10] ;  /* 0x000010000306a984 */ /* 0x000fe80000000800 */
[----:B------:R-:W0:Y:S02]  /*0340*/  @!P2 LDS R7, [R3] ;  /* 0x000000000307a984 */ /* 0x000e240000000800 */
[----:B0-----:R-:W-:-:S05]  /*0350*/  @!P2 FADD R6, R6, R7 ;  /* 0x000000070606a221 */ /* 0x001fca0000000000 */
[----:B------:R-:W-:Y:S01]  /*0360*/  @!P2 STS [R3], R6 ;  /* 0x000000060300a388 */ /* 0x000fe20000000800 */
[----:B------:R-:W-:Y:S06]  /*0370*/  BAR.SYNC.DEFER_BLOCKING 0x0 ;  /* 0x0000000000007b1d */ /* 0x000fec0000010000 */
[----:B------:R-:W-:Y:S04]  /*0380*/  @!P1 LDS R4, [R3+0x20] ;  /* 0x0000200003049984 */ /* 0x000fe80000000800 */
[----:B------:R-:W0:Y:S02]  /*0390*/  @!P1 LDS R7, [R3] ;  /* 0x0000000003079984 */ /* 0x000e240000000800 */
[----:B0-----:R-:W-:-:S05]  /*03a0*/  @!P1 FADD R4, R4, R7 ;  /* 0x0000000704049221 */ /* 0x001fca0000000000 */
[----:B------:R0:W-:Y:S01]  /*03b0*/  @!P1 STS [R3], R4 ;  /* 0x0000000403009388 */ /* 0x0001e20000000800 */
[----:B------:R-:W-:Y:S06]  /*03c0*/  BAR.SYNC.DEFER_BLOCKING 0x0 ;  /* 0x0000000000007b1d */ /* 0x000fec0000010000 */
[----:B------:R-:W-:Y:S05]  /*03d0*/  @P0 EXIT ;  /* 0x000000000000094d */ /* 0x000fea0003800000 */
[----:B0-----:R-:W-:Y:S01]  /*03e0*/  LDS R4, [R5] ;  /* 0x0000000005047984 */ /* 0x001fe20000000800 */
[----:B------:R-:W0:Y:S03]  /*03f0*/  LDC R9, c[0x0][0x374] ;  /* 0x0000dd00ff097b82 */ /* 0x000e260000000800 */
[----:B------:R-:W1:Y:S05]  /*0400*/  LDS R7, [R5+0x40] ;  /* 0x0000400005077984 */ /* 0x000e6a0000000800 */
[----:B------:R-:W2:Y:S01]  /*0410*/  LDC.64 R2, c[0x0][0x398] ;  /* 0x0000e600ff027b82 */ /* 0x000ea20000000a00 */
[----:B0-----:R-:W-:-:S04]  /*0420*/  IMAD R9, R0, R9, UR8 ;  /* 0x0000000800097e24 */ /* 0x001fc8000f8e0209 */
[----:B--2---:R-:W-:-:S04]  /*0430*/  IMAD.WIDE.U32 R2, R9, 0x4, R2 ;  /* 0x0000000409027825 */ /* 0x004fc800078e0002 */
[----:B-1----:R-:W-:-:S05]  /*0440*/  FADD R7, R4, R7 ;  /* 0x0000000704077221 */ /* 0x002fca0000000000 */
[----:B------:R-:W-:Y:S01]  /*0450*/  STG.E desc[UR6][R2.64], R7 ;  /* 0x0000000702007986 */ /* 0x000fe2000c101906 */
[----:B------:R-:W-:Y:S05]  /*0460*/  EXIT ;  /* 0x000000000000794d */ /* 0x000fea0003800000 */
.L_x_0:
[----:B------:R-:W-:-:S00]  /*0470*/  BRA `(.L_x_0) ;  /* 0xfffffffc00fc7947 */ /* 0x000fc0000383ffff */
[----:B------:R-:W-:-:S00]  /*0480*/  NOP ;  /* 0x0000000000007918 */ /* 0x000fc00000000000 */
[----:B------:R-:W-:-:S00]  /*0490*/  NOP ;  /* 0x0000000000007918 */ /* 0x000fc00000000000 */
[----:B------:R-:W-:-:S00]  /*04a0*/  NOP ;  /* 0x0000000000007918 */ /* 0x000fc00000000000 */
[----:B------:R-:W-:-:S00]  /*04b0*/  NOP ;  /* 0x0000000000007918 */ /* 0x000fc00000000000 */
[----:B------:R-:W-:-:S00]  /*04c0*/  NOP ;  /* 0x0000000000007918 */ /* 0x000fc00000000000 */
[----:B------:R-:W-:-:S00]  /*04d0*/  NOP ;  /* 0x0000000000007918 */ /* 0x000fc00000000000 */
[----:B------:R-:W-:-:S00]  /*04e0*/  NOP ;  /* 0x0000000000007918 */ /* 0x000fc00000000000 */
[----:B------:R-:W-:-:S00]  /*04f0*/  NOP ;  /* 0x0000000000007918 */ /* 0x000fc00000000000 */
.L_x_2:


//--------------------- .text._Z13kernel_reduceILb1EEvPKfmmPf --------------------------
	.section	.text._Z13kernel_reduceILb1EEvPKfmmPf,"ax",@progbits
	.align	128
        .global         _Z13kernel_reduceILb1EEvPKfmmPf
        .type           _Z13kernel_reduceILb1EEvPKfmmPf,@function
        .size           _Z13kernel_reduceILb1EEvPKfmmPf,(.L_x_3 - _Z13kernel_reduceILb1EEvPKfmmPf)
        .other          _Z13kernel_reduceILb1EEvPKfmmPf,@"STO_CUDA_ENTRY STV_DEFAULT"
_Z13kernel_reduceILb1EEvPKfmmPf:
.text._Z13kernel_reduceILb1EEvPKfmmPf:
[----:B------:R-:W-:Y:S01]  /*0000*/  LDC R1, c[0x0][0x37c] ;  /* 0x0000df00ff017b82 */ /* 0x000fe20000000800 */
[----:B------:R-:W0:Y:S07]  /*0010*/  S2R R11, SR_TID.Y ;  /* 0x00000000000b7919 */ /* 0x000e2e0000002200 */
[----:B------:R-:W1:Y:S01]  /*0020*/  LDC R3, c[0x0][0x360] ;  /* 0x0000d800ff037b82 */ /* 0x000e620000000800 */
[----:B------:R-:W2:Y:S01]  /*0030*/  LDCU.64 UR6, c[0x0][0x390] ;  /* 0x00007200ff0677ac */ /* 0x000ea20008000a00 */
[----:B------:R-:W1:Y:S01]  /*0040*/  S2R R8, SR_TID.X ;  /* 0x0000000000087919 */ /* 0x000e620000002100 */
[----:B------:R-:W3:Y:S05]  /*0050*/  LDCU.64 UR10, c[0x0][0x388] ;  /* 0x00007100ff0a77ac */ /* 0x000eea0008000a00 */
[----:B------:R-:W0:Y:S08]  /*0060*/  S2UR UR8, SR_CTAID.Y ;  /* 0x00000000000879c3 */ /* 0x000e300000002600 */
[----:B------:R-:W0:Y:S08]  /*0070*/  LDC R0, c[0x0][0x364] ;  /* 0x0000d900ff007b82 */ /* 0x000e300000000800 */
[----:B------:R-:W1:Y:S01]  /*0080*/  S2UR UR4, SR_CTAID.X ;  /* 0x00000000000479c3 */ /* 0x000e620000002500 */
[----:B0-----:R-:W-:-:S05]  /*0090*/  IMAD R7, R0, UR8, R11 ;  /* 0x0000000800077c24 */ /* 0x001fca000f8e020b */
[----:B--2---:R-:W-:Y:S01]  /*00a0*/  ISETP.GE.U32.AND P1, PT, R7, UR6, PT ;  /* 0x0000000607007c0c */ /* 0x004fe2000bf26070 */
[----:B-1----:R-:W-:-:S03]  /*00b0*/  IMAD R2, R3, UR4, R8 ;  /* 0x0000000403027c24 */ /* 0x002fc6000f8e0208 */
[----:B------:R-:W-:Y:S01]  /*00c0*/  ISETP.GE.U32.AND.EX P1, PT, RZ, UR7, PT, P1 ;  /* 0x00000007ff007c0c */ /* 0x000fe2000bf26110 */
[----:B------:R-:W0:Y:S01]  /*00d0*/  LDCU.64 UR6, c[0x0][0x358] ;  /* 0x00006b00ff0677ac */ /* 0x000e220008000a00 */
[----:B---3--:R-:W-:Y:S02]  /*00e0*/  ISETP.GE.U32.AND P0, PT, R2, UR10, PT ;  /* 0x0000000a02007c0c */ /* 0x008fe4000bf06070 */
[----:B------:R-:W-:-:S04]  /*00f0*/  SHF.R.S32.HI R3, RZ, 0x1f, R2 ;  /* 0x0000001fff037819 */ /* 0x000fc80000011402 */
[----:B------:R-:W-:-:S13]  /*0100*/  ISETP.GE.U32.OR.EX P1, PT, R3, UR11, P1, P0 ;  /* 0x0000000b03007c0c */ /* 0x000fda0008f26500 */
[----:B------:R-:W1:Y:S01]  /*0110*/  @!P1 LDC.64 R12, c[0x0][0x380] ;  /* 0x0000e000ff0c9b82 */ /* 0x000e620000000a00 */
[----:B------:R-:W-:-:S04]  /*0120*/  @!P1 IMAD.WIDE.U32 R4, R7, UR10, R2 ;  /* 0x0000000a07049c25 */ /* 0x000fc8000f8e0002 */
[----:B------:R-:W-:Y:S01]  /*0130*/  @!P1 IMAD R7, R7, UR11, R5 ;  /* 0x0000000b07079c24 */ /* 0x000fe2000f8e0205 */
[----:B-1----:R-:W-:-:S04]  /*0140*/  @!P1 LEA R6, P2, R4, R12, 0x2 ;  /* 0x0000000c04069211 */ /* 0x002fc800078410ff */
[----:B------:R-:W-:-:S06]  /*0150*/  @!P1 LEA.HI.X R7, R4, R13, R7, 0x2, P2 ;  /* 0x0000000d04079211 */ /* 0x000fcc00010f1407 */
[----:B0-----:R-:W2:Y:S01]  /*0160*/  @!P1 LDG.E R7, desc[UR6][R6.64] ;  /* 0x0000000606079981 */ /* 0x001ea2000c1e1900 */
[----:B------:R-:W0:Y:S01]  /*0170*/  S2UR UR5, SR_CgaCtaId ;  /* 0x00000000000579c3 */ /* 0x000e220000008800 */
[----:B------:R-:W-:Y:S01]  /*0180*/  UMOV UR4, 0x400 ;  /* 0x0000040000047882 */ /* 0x000fe20000000000 */
[----:B------:R-:W-:Y:S02]  /*0190*/  LOP3.LUT R0, R11, 0x1, RZ, 0xc0, !PT ;  /* 0x000000010b007812 */ /* 0x000fe400078ec0ff */
        /* <DEDUP_REMOVED lines=33> */
[----:B------:R-:W-:Y:S01]  /*03b0*/  LDS R3, [R0] ;  /* 0x0000000000037984 */ /* 0x000fe20000000800 */
[----:B------:R-:W1:Y:S03]  /*03c0*/  LDC R9, c[0x0][0x374] ;  /* 0x0000dd00ff097b82 */ /* 0x000e660000000800 */
[----:B------:R-:W2:Y:S05]  /*03d0*/  LDS R6, [R0+0x40] ;  /* 0x0000400000067984 */ /* 0x000eaa0000000800 */
[----:B0-----:R-:W0:Y:S01]  /*03e0*/  LDC.64 R4, c[0x0][0x398] ;  /* 0x0000e600ff047b82 */ /* 0x001e220000000a00 */
[----:B-1----:R-:W-:-:S02]  /*03f0*/  IMAD R9, R2, R9, UR8 ;  /* 0x0000000802097e24 */ /* 0x002fc4000f8e0209 */
[----:B--2---:R-:W-:Y:S02]  /*0400*/  FADD R7, R3, R6 ;  /* 0x0000000603077221 */ /* 0x004fe40000000000 */
[----:B0-----:R-:W-:-:S05]  /*0410*/  IMAD.WIDE.U32 R2, R9, 0x4, R4 ;  /* 0x0000000409027825 */ /* 0x001fca00078e0004 */
[----:B------:R-:W-:Y:S01]  /*0420*/  STG.E desc[UR6][R2.64], R7 ;  /* 0x0000000702007986 */ /* 0x000fe2000c101906 */
[----:B------:R-:W-:Y:S05]  /*0430*/  EXIT ;  /* 0x000000000000794d */ /* 0x000fea0003800000 */
.L_x_1:
        /* <DEDUP_REMOVED lines=12> */
.L_x_3:


//--------------------- .nv.shared._Z13kernel_reduceILb0EEvPKfmmPf --------------------------
	.section	.nv.shared._Z13kernel_reduceILb0EEvPKfmmPf,"aw",@nobits
	.sectionflags	@""
	.align	4
.nv.shared._Z13kernel_reduceILb0EEvPKfmmPf:
	.zero		5120


//--------------------- .nv.shared.reserved.0     --------------------------
	.section	.nv.shared.reserved.0,"aw",@nobits
	.weak		__nv_reservedSMEM_offset_0_alias
	.size		__nv_reservedSMEM_offset_0_alias, 0, 64
	.other		__nv_reservedSMEM_offset_0_alias,@"STO_CUDA_RESERVED_SHARED STV_DEFAULT"
__nv_reservedSMEM_offset_0_alias:
	.zero		0
	.zero		64


//--------------------- .nv.shared._Z13kernel_reduceILb1EEvPKfmmPf --------------------------
	.section	.nv.shared._Z13kernel_reduceILb1EEvPKfmmPf,"aw",@nobits
	.sectionflags	@""
	.align	4
.nv.shared._Z13kernel_reduceILb1EEvPKfmmPf:
	.zero		5120


//--------------------- .nv.constant0._Z13kernel_reduceILb0EEvPKfmmPf --------------------------
	.section	.nv.constant0._Z13kernel_reduceILb0EEvPKfmmPf,"a",@progbits
	.sectionflags	@""
	.align	4
.nv.constant0._Z13kernel_reduceILb0EEvPKfmmPf:
	.zero		928


//--------------------- .nv.constant0._Z13kernel_reduceILb1EEvPKfmmPf --------------------------
	.section	.nv.constant0._Z13kernel_reduceILb1EEvPKfmmPf,"a",@progbits
	.sectionflags	@""
	.align	4
.nv.constant0._Z13kernel_reduceILb1EEvPKfmmPf:
	.zero		928


//--------------------- SYMBOLS --------------------------

	.type		.nv.reservedSmem.offset0,@object
	.size		.nv.reservedSmem.offset0,0x4
	.type		.nv.reservedSmem.cap,@object
	.size		.nv.reservedSmem.cap,0x4
